//
// Generated by NVIDIA NVVM Compiler
//
// Compiler Build ID: CL-36424714
// Cuda compilation tools, release 13.0, V13.0.88
// Based on NVVM 20.0.0
//

.version 9.0
.target sm_100
.address_size 64

	// .globl	_Z47pbkdf2_hmac_sha512_from_mnemonic_and_passphrasev

.visible .entry _Z47pbkdf2_hmac_sha512_from_mnemonic_and_passphrasev()
{


	ret;

}


// ===== COMPILED SASS (sm_100) =====

	.target	sm_100

	.elftype	@"ET_EXEC"


//--------------------- .note.nv.tkinfo           --------------------------
	.section	.note.nv.tkinfo,"",@"SHT_NOTE"
	.sectionflags	@"SHF_NOTE_NV_TKINFO"
	.tkinfo
        /*0018*/ 	.word	0x00000002
        /*0030*/ 	.string	""
        /*0030*/ 	.string	"ptxas"
        /*0030*/ 	.string	"Cuda compilation tools, release 13.0, V13.0.88"
        /*0030*/ 	.string	"Build cuda_13.0.r13.0/compiler.36424714_0"
        /*0030*/ 	.string	"-arch sm_100 -m 64 "



//--------------------- .note.nv.cuinfo           --------------------------
	.section	.note.nv.cuinfo,"",@"SHT_NOTE"
	.sectionflags	@"SHF_NOTE_NV_CUINFO"
        /*0018*/ 	.short	0x0002
        /*001a*/ 	.short	0x0064
        /*001c*/ 	.short	0x0082
	.zero		2


//--------------------- .nv.info                  --------------------------
	.section	.nv.info,"",@"SHT_CUDA_INFO"
	.align	4


	//----- nvinfo : EIATTR_REGCOUNT
	.align		4
        /*0000*/ 	.byte	0x04, 0x2f
        /*0002*/ 	.short	(.L_1 - .L_0)
	.align		4
.L_0:
        /*0004*/ 	.word	index@(_Z47pbkdf2_hmac_sha512_from_mnemonic_and_passphrasev)
        /*0008*/ 	.word	0x00000004


	//----- nvinfo : EIATTR_FRAME_SIZE
	.align		4
.L_1:
        /*000c*/ 	.byte	0x04, 0x11
        /*000e*/ 	.short	(.L_3 - .L_2)
	.align		4
.L_2:
        /*0010*/ 	.word	index@(_Z47pbkdf2_hmac_sha512_from_mnemonic_and_passphrasev)
        /*0014*/ 	.word	0x00000000


	//----- nvinfo : EIATTR_MIN_STACK_SIZE
	.align		4
.L_3:
        /*0018*/ 	.byte	0x04, 0x12
        /*001a*/ 	.short	(.L_5 - .L_4)
	.align		4
.L_4:
        /*001c*/ 	.word	index@(_Z47pbkdf2_hmac_sha512_from_mnemonic_and_passphrasev)
        /*0020*/ 	.word	0x00000000
.L_5:


//--------------------- .nv.compat                --------------------------
	.section	.nv.compat,"",@"SHT_CUDA_COMPAT_INFO"
	.align	4
        /*0000*/ 	.byte	0x02, 0x09, 0x00, 0x00, 0x02, 0x02, 0x01, 0x00, 0x02, 0x05, 0x05, 0x00, 0x03, 0x07, 0x01, 0x01
        /*0010*/ 	.byte	0x02, 0x03, 0x00, 0x00, 0x02, 0x06, 0x01, 0x00, 0x04, 0x0b, 0x08, 0x00, 0x09, 0x00, 0x00, 0x00
        /*0020*/ 	.byte	0x00, 0x00, 0x00, 0x00


//--------------------- .nv.info._Z47pbkdf2_hmac_sha512_from_mnemonic_and_passphrasev --------------------------
	.section	.nv.info._Z47pbkdf2_hmac_sha512_from_mnemonic_and_passphrasev,"",@"SHT_CUDA_INFO"
	.sectionflags	@""
	.align	4


	//----- nvinfo : EIATTR_CUDA_API_VERSION
	.align		4
        /*0000*/ 	.byte	0x04, 0x37
        /*0002*/ 	.short	(.L_7 - .L_6)
.L_6:
        /*0004*/ 	.word	0x00000082


	//----- nvinfo : EIATTR_SPARSE_MMA_MASK
	.align		4
.L_7:
        /*0008*/ 	.byte	0x03, 0x50
        /*000a*/ 	.short	0x0000


	//----- nvinfo : EIATTR_MAXREG_COUNT
	.align		4
        /*000c*/ 	.byte	0x03, 0x1b
        /*000e*/ 	.short	0x00ff


	//----- nvinfo : EIATTR_MERCURY_ISA_VERSION
	.align		4
        /*0010*/ 	.byte	0x03, 0x5f
        /*0012*/ 	.short	0x0101


	//----- nvinfo : EIATTR_VRC_CTA_INIT_COUNT
	.align		4
        /*0014*/ 	.byte	0x02, 0x4a
	.zero		1
	.zero		1


	//----- nvinfo : EIATTR_EXIT_INSTR_OFFSETS
	.align		4
        /*0018*/ 	.byte	0x04, 0x1c
        /*001a*/ 	.short	(.L_9 - .L_8)


	//   ....[0]....
.L_8:
        /*001c*/ 	.word	0x00000010


	//----- nvinfo : EIATTR_SW_WAR
	.align		4
.L_9:
        /*0020*/ 	.byte	0x04, 0x36
        /*0022*/ 	.short	(.L_11 - .L_10)
.L_10:
        /*0024*/ 	.word	0x00000008
.L_11:


//--------------------- .nv.callgraph             --------------------------
	.section	.nv.callgraph,"",@"SHT_CUDA_CALLGRAPH"
	.align	4
	.sectionentsize	8
	.align		4
        /*0000*/ 	.word	0x00000000
	.align		4
        /*0004*/ 	.word	0xffffffff
	.align		4
        /*0008*/ 	.word	0x00000000
	.align		4
        /*000c*/ 	.word	0xfffffffe
	.align		4
        /*0010*/ 	.word	0x00000000
	.align		4
        /*0014*/ 	.word	0xfffffffd
	.align		4
        /*0018*/ 	.word	0x00000000
	.align		4
        /*001c*/ 	.word	0xfffffffc


//--------------------- .text._Z47pbkdf2_hmac_sha512_from_mnemonic_and_passphrasev --------------------------
	.section	.text._Z47pbkdf2_hmac_sha512_from_mnemonic_and_passphrasev,"ax",@progbits
	.align	128
        .global         _Z47pbkdf2_hmac_sha512_from_mnemonic_and_passphrasev
        .type           _Z47pbkdf2_hmac_sha512_from_mnemonic_and_passphrasev,@function
        .size           _Z47pbkdf2_hmac_sha512_from_mnemonic_and_passphrasev,(.L_x_1 - _Z47pbkdf2_hmac_sha512_from_mnemonic_and_passphrasev)
        .other          _Z47pbkdf2_hmac_sha512_from_mnemonic_and_passphrasev,@"STO_CUDA_ENTRY STV_DEFAULT"
_Z47pbkdf2_hmac_sha512_from_mnemonic_and_passphrasev:
.text._Z47pbkdf2_hmac_sha512_from_mnemonic_and_passphrasev:
[----:B------:R-:W-:Y:S01]  /*0000*/  LDC R1, c[0x0][0x37c] ;  /* 0x0000df00ff017b82 */ /* 0x000fe20000000800 */
[----:B------:R-:W-:Y:S05]  /*0010*/  EXIT ;  /* 0x000000000000794d */ /* 0x000fea0003800000 */
.L_x_0:
[----:B------:R-:W-:-:S00]  /*0020*/  BRA `(.L_x_0) ;  /* 0xfffffffc00fc7947 */ /* 0x000fc0000383ffff */
[----:B------:R-:W-:-:S00]  /*0030*/  NOP ;  /* 0x0000000000007918 */ /* 0x000fc00000000000 */
        /* <DEDUP_REMOVED lines=12> */
.L_x_1:


//--------------------- .nv.shared.reserved.0     --------------------------
	.section	.nv.shared.reserved.0,"aw",@nobits
	.weak		__nv_reservedSMEM_offset_0_alias
	.size		__nv_reservedSMEM_offset_0_alias, 0, 64
	.other		__nv_reservedSMEM_offset_0_alias,@"STO_CUDA_RESERVED_SHARED STV_DEFAULT"
__nv_reservedSMEM_offset_0_alias:
	.zero		0
	.zero		64


//--------------------- .nv.constant0._Z47pbkdf2_hmac_sha512_from_mnemonic_and_passphrasev --------------------------
	.section	.nv.constant0._Z47pbkdf2_hmac_sha512_from_mnemonic_and_passphrasev,"a",@progbits
	.sectionflags	@""
	.align	4
.nv.constant0._Z47pbkdf2_hmac_sha512_from_mnemonic_and_passphrasev:
	.zero		896


//--------------------- SYMBOLS --------------------------

	.type		.nv.reservedSmem.offset0,@object
	.size		.nv.reservedSmem.offset0,0x4
